	.headerflags	@"EF_CUDA_TEXMODE_UNIFIED EF_CUDA_64BIT_ADDRESS EF_CUDA_ACCELERATORS EF_CUDA_SM90 EF_CUDA_VIRTUAL_SM(EF_CUDA_SM90)"
	.elftype	@"ET_EXEC"


//--------------------- .nv.info                  --------------------------
	.section	.nv.info,"",@"SHT_CUDA_INFO"
	.align	4


	//----- nvinfo : EIATTR_REGCOUNT
	.align		4
        /*0000*/ 	.byte	0x04, 0x2f
        /*0002*/ 	.short	(.L_3 - .L_2)
	.align		4
.L_2:
        /*0004*/ 	.word	index@(triton_poi_fused__native_batch_norm_legit_no_training_add_convolution_relu_24)
        /*0008*/ 	.word	0x0000001e


	//----- nvinfo : EIATTR_MIN_STACK_SIZE
	.align		4
.L_3:
        /*000c*/ 	.byte	0x04, 0x12
        /*000e*/ 	.short	(.L_5 - .L_4)
	.align		4
.L_4:
        /*0010*/ 	.word	index@(triton_poi_fused__native_batch_norm_legit_no_training_add_convolution_relu_24)
        /*0014*/ 	.word	0x00000000


	//----- nvinfo : EIATTR_FRAME_SIZE
	.align		4
.L_5:
        /*0018*/ 	.byte	0x04, 0x11
        /*001a*/ 	.short	(.L_7 - .L_6)
	.align		4
.L_6:
        /*001c*/ 	.word	index@(triton_poi_fused__native_batch_norm_legit_no_training_add_convolution_relu_24)
        /*0020*/ 	.word	0x00000000


	//----- nvinfo : EIATTR_MIN_STACK_SIZE
	.align		4
.L_7:
        /*0024*/ 	.byte	0x04, 0x12
        /*0026*/ 	.short	(.L_9 - .L_8)
	.align		4
.L_8:
        /*0028*/ 	.word	index@(triton_poi_fused__native_batch_norm_legit_no_training_add_convolution_relu_24)
        /*002c*/ 	.word	0x00000000
.L_9:


//--------------------- .nv.info.triton_poi_fused__native_batch_norm_legit_no_training_add_convolution_relu_24 --------------------------
	.section	.nv.info.triton_poi_fused__native_batch_norm_legit_no_training_add_convolution_relu_24,"",@"SHT_CUDA_INFO"
	.sectionflags	@""
	.align	4


	//----- nvinfo : EIATTR_CUDA_API_VERSION
	.align		4
        /*0000*/ 	.byte	0x04, 0x37
        /*0002*/ 	.short	(.L_11 - .L_10)
.L_10:
        /*0004*/ 	.word	0x0000007c


	//----- nvinfo : EIATTR_KPARAM_INFO
	.align		4
.L_11:
        /*0008*/ 	.byte	0x04, 0x17
        /*000a*/ 	.short	(.L_13 - .L_12)
.L_12:
        /*000c*/ 	.word	0x00000000
        /*0010*/ 	.short	0x000a
        /*0012*/ 	.short	0x0050
        /*0014*/ 	.byte	0x00, 0xf0, 0x11, 0x00


	//----- nvinfo : EIATTR_KPARAM_INFO
	.align		4
.L_13:
        /*0018*/ 	.byte	0x04, 0x17
        /*001a*/ 	.short	(.L_15 - .L_14)
.L_14:
        /*001c*/ 	.word	0x00000000
        /*0020*/ 	.short	0x0009
        /*0022*/ 	.short	0x0048
        /*0024*/ 	.byte	0x00, 0xf4, 0x21, 0x00


	//----- nvinfo : EIATTR_KPARAM_INFO
	.align		4
.L_15:
        /*0028*/ 	.byte	0x04, 0x17
        /*002a*/ 	.short	(.L_17 - .L_16)
.L_16:
        /*002c*/ 	.word	0x00000000
        /*0030*/ 	.short	0x0008
        /*0032*/ 	.short	0x0040
        /*0034*/ 	.byte	0x00, 0xf4, 0x21, 0x00


	//----- nvinfo : EIATTR_KPARAM_INFO
	.align		4
.L_17:
        /*0038*/ 	.byte	0x04, 0x17
        /*003a*/ 	.short	(.L_19 - .L_18)
.L_18:
        /*003c*/ 	.word	0x00000000
        /*0040*/ 	.short	0x0007
        /*0042*/ 	.short	0x0038
        /*0044*/ 	.byte	0x00, 0xf4, 0x21, 0x00


	//----- nvinfo : EIATTR_KPARAM_INFO
	.align		4
.L_19:
        /*0048*/ 	.byte	0x04, 0x17
        /*004a*/ 	.short	(.L_21 - .L_20)
.L_20:
        /*004c*/ 	.word	0x00000000
        /*0050*/ 	.short	0x0006
        /*0052*/ 	.short	0x0030
        /*0054*/ 	.byte	0x00, 0xf4, 0x21, 0x00


	//----- nvinfo : EIATTR_KPARAM_INFO
	.align		4
.L_21:
        /*0058*/ 	.byte	0x04, 0x17
        /*005a*/ 	.short	(.L_23 - .L_22)
.L_22:
        /*005c*/ 	.word	0x00000000
        /*0060*/ 	.short	0x0005
        /*0062*/ 	.short	0x0028
        /*0064*/ 	.byte	0x00, 0xf4, 0x21, 0x00


	//----- nvinfo : EIATTR_KPARAM_INFO
	.align		4
.L_23:
        /*0068*/ 	.byte	0x04, 0x17
        /*006a*/ 	.short	(.L_25 - .L_24)
.L_24:
        /*006c*/ 	.word	0x00000000
        /*0070*/ 	.short	0x0004
        /*0072*/ 	.short	0x0020
        /*0074*/ 	.byte	0x00, 0xf4, 0x21, 0x00


	//----- nvinfo : EIATTR_KPARAM_INFO
	.align		4
.L_25:
        /*0078*/ 	.byte	0x04, 0x17
        /*007a*/ 	.short	(.L_27 - .L_26)
.L_26:
        /*007c*/ 	.word	0x00000000
        /*0080*/ 	.short	0x0003
        /*0082*/ 	.short	0x0018
        /*0084*/ 	.byte	0x00, 0xf4, 0x21, 0x00


	//----- nvinfo : EIATTR_KPARAM_INFO
	.align		4
.L_27:
        /*0088*/ 	.byte	0x04, 0x17
        /*008a*/ 	.short	(.L_29 - .L_28)
.L_28:
        /*008c*/ 	.word	0x00000000
        /*0090*/ 	.short	0x0002
        /*0092*/ 	.short	0x0010
        /*0094*/ 	.byte	0x00, 0xf4, 0x21, 0x00


	//----- nvinfo : EIATTR_KPARAM_INFO
	.align		4
.L_29:
        /*0098*/ 	.byte	0x04, 0x17
        /*009a*/ 	.short	(.L_31 - .L_30)
.L_30:
        /*009c*/ 	.word	0x00000000
        /*00a0*/ 	.short	0x0001
        /*00a2*/ 	.short	0x0008
        /*00a4*/ 	.byte	0x00, 0xf4, 0x21, 0x00


	//----- nvinfo : EIATTR_KPARAM_INFO
	.align		4
.L_31:
        /*00a8*/ 	.byte	0x04, 0x17
        /*00aa*/ 	.short	(.L_33 - .L_32)
.L_32:
        /*00ac*/ 	.word	0x00000000
        /*00b0*/ 	.short	0x0000
        /*00b2*/ 	.short	0x0000
        /*00b4*/ 	.byte	0x00, 0xf4, 0x21, 0x00


	//----- nvinfo : EIATTR_SPARSE_MMA_MASK
	.align		4
.L_33:
        /*00b8*/ 	.byte	0x03, 0x50
        /*00ba*/ 	.short	0x0000


	//----- nvinfo : EIATTR_MAXREG_COUNT
	.align		4
        /*00bc*/ 	.byte	0x03, 0x1b
        /*00be*/ 	.short	0x00ff


	//----- nvinfo : EIATTR_EXIT_INSTR_OFFSETS
	.align		4
        /*00c0*/ 	.byte	0x04, 0x1c
        /*00c2*/ 	.short	(.L_35 - .L_34)


	//   ....[0]....
.L_34:
        /*00c4*/ 	.word	0x000004a0


	//----- nvinfo : EIATTR_REQNTID
	.align		4
.L_35:
        /*00c8*/ 	.byte	0x04, 0x10
        /*00ca*/ 	.short	(.L_37 - .L_36)
.L_36:
        /*00cc*/ 	.word	0x00000080
        /*00d0*/ 	.word	0x00000001
        /*00d4*/ 	.word	0x00000001


	//----- nvinfo : EIATTR_CBANK_PARAM_SIZE
	.align		4
.L_37:
        /*00d8*/ 	.byte	0x03, 0x19
        /*00da*/ 	.short	0x0054


	//----- nvinfo : EIATTR_PARAM_CBANK
	.align		4
        /*00dc*/ 	.byte	0x04, 0x0a
        /*00de*/ 	.short	(.L_39 - .L_38)
	.align		4
.L_38:
        /*00e0*/ 	.word	index@(.nv.constant0.triton_poi_fused__native_batch_norm_legit_no_training_add_convolution_relu_24)
        /*00e4*/ 	.short	0x0210
        /*00e6*/ 	.short	0x0054


	//----- nvinfo : EIATTR_SW_WAR
	.align		4
.L_39:
        /*00e8*/ 	.byte	0x04, 0x36
        /*00ea*/ 	.short	(.L_41 - .L_40)
.L_40:
        /*00ec*/ 	.word	0x00000008
.L_41:


//--------------------- .nv.callgraph             --------------------------
	.section	.nv.callgraph,"",@"SHT_CUDA_CALLGRAPH"
	.align	4
	.sectionentsize	8
	.align		4
        /*0000*/ 	.word	0x00000000
	.align		4
        /*0004*/ 	.word	0xffffffff
	.align		4
        /*0008*/ 	.word	0x00000000
	.align		4
        /*000c*/ 	.word	0xfffffffe
	.align		4
        /*0010*/ 	.word	0x00000000
	.align		4
        /*0014*/ 	.word	0xfffffffd
	.align		4
        /*0018*/ 	.word	0x00000000
	.align		4
        /*001c*/ 	.word	0xfffffffc


//--------------------- .nv.constant4             --------------------------
	.section	.nv.constant4,"a",@progbits
	.align	8
	.align		8
.nv.constant4:
        /*0000*/ 	.dword	_$_str
	.align		8
        /*0008*/ 	.dword	_$_str_$_2


//--------------------- .text.triton_poi_fused__native_batch_norm_legit_no_training_add_convolution_relu_24 --------------------------
	.section	.text.triton_poi_fused__native_batch_norm_legit_no_training_add_convolution_relu_24,"ax",@progbits
	.align	128
        .global         triton_poi_fused__native_batch_norm_legit_no_training_add_convolution_relu_24
        .type           triton_poi_fused__native_batch_norm_legit_no_training_add_convolution_relu_24,@function
        .size           triton_poi_fused__native_batch_norm_legit_no_training_add_convolution_relu_24,(.L_x_1 - triton_poi_fused__native_batch_norm_legit_no_training_add_convolution_relu_24)
        .other          triton_poi_fused__native_batch_norm_legit_no_training_add_convolution_relu_24,@"STO_CUDA_ENTRY STV_DEFAULT"
triton_poi_fused__native_batch_norm_legit_no_training_add_convolution_relu_24:
.text.triton_poi_fused__native_batch_norm_legit_no_training_add_convolution_relu_24:
[----:B------:R-:W-:Y:S01]  /*0000*/  LDC R1, c[0x0][0x28] ;  /* 0x00000a00ff017b82 */ /* 0x000fe20000000800 */
[----:B------:R-:W1:Y:S07]  /*0010*/  S2R R0, SR_TID.X ;  /* 0x0000000000007919 */ /* 0x000e6e0000002100 */
[----:B------:R-:W2:Y:S01]  /*0020*/  LDC.64 R22, c[0x0][0x240] ;  /* 0x00009000ff167b82 */ /* 0x000ea20000000a00 */
[----:B------:R-:W-:Y:S01]  /*0030*/  ULDC.64 UR4, c[0x0][0x208] ;  /* 0x0000820000047ab9 */ /* 0x000fe20000000a00 */
[----:B------:R-:W3:Y:S06]  /*0040*/  S2R R11, SR_CTAID.X ;  /* 0x00000000000b7919 */ /* 0x000eec0000002500 */
[----:B------:R-:W4:Y:S08]  /*0050*/  LDC.64 R20, c[0x0][0x218] ;  /* 0x00008600ff147b82 */ /* 0x000f300000000a00 */
[----:B------:R-:W5:Y:S08]  /*0060*/  LDC.64 R8, c[0x0][0x210] ;  /* 0x00008400ff087b82 */ /* 0x000f700000000a00 */
[----:B------:R-:W4:Y:S01]  /*0070*/  LDC.64 R12, c[0x0][0x238] ;  /* 0x00008e00ff0c7b82 */ /* 0x000f220000000a00 */
[----:B-1----:R-:W-:-:S07]  /*0080*/  SHF.L.U32 R0, R0, 0x1, RZ ;  /* 0x0000000100007819 */ /* 0x002fce00000006ff */
[----:B------:R-:W1:Y:S01]  /*0090*/  LDC.64 R24, c[0x0][0x228] ;  /* 0x00008a00ff187b82 */ /* 0x000e620000000a00 */
[----:B---3--:R-:W-:Y:S02]  /*00a0*/  SHF.R.S32.HI R2, RZ, 0x17, R11 ;  /* 0x00000017ff027819 */ /* 0x008fe4000001140b */
[----:B------:R-:W-:Y:S02]  /*00b0*/  LOP3.LUT R0, R0, 0xfe, RZ, 0xc0, !PT ;  /* 0x000000fe00007812 */ /* 0x000fe400078ec0ff */
[----:B------:R-:W-:-:S03]  /*00c0*/  SGXT R2, R2, 0x1 ;  /* 0x000000010202781a */ /* 0x000fc60000000200 */
[----:B------:R-:W3:Y:S01]  /*00d0*/  LDC.64 R18, c[0x0][0x230] ;  /* 0x00008c00ff127b82 */ /* 0x000ee20000000a00 */
[----:B------:R-:W-:-:S04]  /*00e0*/  LEA R11, R11, R0, 0x8 ;  /* 0x000000000b0b7211 */ /* 0x000fc800078e40ff */
[----:B------:R-:W-:-:S03]  /*00f0*/  LEA.HI R2, R2, R11, RZ, 0x4 ;  /* 0x0000000b02027211 */ /* 0x000fc600078f20ff */
[----:B------:R-:W3:Y:S01]  /*0100*/  LDC.64 R4, c[0x0][0x220] ;  /* 0x00008800ff047b82 */ /* 0x000ee20000000a00 */
[--C-:B------:R-:W-:Y:S02]  /*0110*/  SHF.R.S32.HI R16, RZ, 0x4, R2.reuse ;  /* 0x00000004ff107819 */ /* 0x100fe40000011402 */
[----:B------:R-:W-:-:S04]  /*0120*/  SHF.R.S32.HI R3, RZ, 0x1f, R2 ;  /* 0x0000001fff037819 */ /* 0x000fc80000011402 */
[----:B------:R-:W-:Y:S01]  /*0130*/  LEA.HI R3, R3, R16, RZ, 0x9 ;  /* 0x0000001003037211 */ /* 0x000fe200078f48ff */
[----:B------:R-:W3:Y:S03]  /*0140*/  LDC.64 R6, c[0x0][0x250] ;  /* 0x00009400ff067b82 */ /* 0x000ee60000000a00 */
[----:B------:R-:W-:-:S04]  /*0150*/  LOP3.LUT R3, R3, 0xfffffe00, RZ, 0xc0, !PT ;  /* 0xfffffe0003037812 */ /* 0x000fc800078ec0ff */
[----:B------:R-:W-:Y:S02]  /*0160*/  IADD3 R15, R16, -R3, RZ ;  /* 0x80000003100f7210 */ /* 0x000fe40007ffe0ff */
[----:B------:R-:W3:Y:S03]  /*0170*/  LDC.64 R2, c[0x0][0x248] ;  /* 0x00009200ff027b82 */ /* 0x000ee60000000a00 */
[----:B--2---:R-:W-:-:S05]  /*0180*/  IMAD.WIDE R22, R15, 0x4, R22 ;  /* 0x000000040f167825 */ /* 0x004fca00078e0216 */
[----:B------:R2:W3:Y:S01]  /*0190*/  LDG.E.EL R10, desc[UR4][R22.64] ;  /* 0x00000004160a7981 */ /* 0x0004e2000c2e1900 */
[----:B----4-:R-:W-:-:S04]  /*01a0*/  IMAD.WIDE R20, R15, 0x4, R20 ;  /* 0x000000040f147825 */ /* 0x010fc800078e0214 */
[----:B-----5:R-:W-:Y:S01]  /*01b0*/  IMAD.WIDE R8, R11, 0x4, R8 ;  /* 0x000000040b087825 */ /* 0x020fe200078e0208 */
[----:B------:R-:W4:Y:S03]  /*01c0*/  LDG.E.EL R0, desc[UR4][R20.64] ;  /* 0x0000000414007981 */ /* 0x000f26000c2e1900 */
[----:B-1----:R-:W-:-:S04]  /*01d0*/  IMAD.WIDE R16, R16, 0x4, R24 ;  /* 0x0000000410107825 */ /* 0x002fc800078e0218 */
[C---:B0-2---:R-:W-:Y:S02]  /*01e0*/  IMAD.WIDE R22, R15.reuse, 0x4, R12 ;  /* 0x000000040f167825 */ /* 0x045fe400078e020c */
[----:B------:R-:W4:Y:S02]  /*01f0*/  LDG.E.64 R12, desc[UR4][R8.64] ;  /* 0x00000004080c7981 */ /* 0x000f24000c1e1b00 */
[C---:B---3--:R-:W-:Y:S02]  /*0200*/  IMAD.WIDE R18, R15.reuse, 0x4, R18 ;  /* 0x000000040f127825 */ /* 0x048fe400078e0212 */
[----:B------:R-:W2:Y:S02]  /*0210*/  LDG.E.EL R14, desc[UR4][R22.64] ;  /* 0x00000004160e7981 */ /* 0x000ea4000c2e1900 */
[----:B------:R-:W-:Y:S02]  /*0220*/  IMAD.WIDE R24, R15, 0x4, R2 ;  /* 0x000000040f187825 */ /* 0x000fe400078e0202 */
[----:B------:R-:W3:Y:S02]  /*0230*/  LDG.E.EL R16, desc[UR4][R16.64] ;  /* 0x0000000410107981 */ /* 0x000ee4000c2e1900 */
[----:B------:R-:W-:-:S02]  /*0240*/  IMAD.WIDE R2, R11, 0x4, R4 ;  /* 0x000000040b027825 */ /* 0x000fc400078e0204 */
[----:B------:R0:W3:Y:S01]  /*0250*/  LDG.E.EL R19, desc[UR4][R18.64] ;  /* 0x0000000412137981 */ /* 0x0000e2000c2e1900 */
[----:B------:R-:W1:Y:S01]  /*0260*/  LDC.64 R4, c[0x0][0x258] ;  /* 0x00009600ff047b82 */ /* 0x000e620000000a00 */
[----:B------:R-:W-:Y:S02]  /*0270*/  IMAD.WIDE R26, R15, 0x4, R6 ;  /* 0x000000040f1a7825 */ /* 0x000fe400078e0206 */
[----:B------:R-:W5:Y:S04]  /*0280*/  LDG.E.EL R6, desc[UR4][R24.64] ;  /* 0x0000000418067981 */ /* 0x000f68000c2e1900 */
[----:B------:R-:W5:Y:S04]  /*0290*/  LDG.E.64 R2, desc[UR4][R2.64] ;  /* 0x0000000402027981 */ /* 0x000f68000c1e1b00 */
[----:B------:R-:W5:Y:S01]  /*02a0*/  LDG.E.EL R7, desc[UR4][R26.64] ;  /* 0x000000041a077981 */ /* 0x000f62000c2e1900 */
[----:B0-----:R-:W-:Y:S01]  /*02b0*/  HFMA2.MMA R18, -RZ, RZ, 1.625, 0 ;  /* 0x3e800000ff127435 */ /* 0x001fe200000001ff */
[----:B-1----:R-:W-:-:S04]  /*02c0*/  IMAD.WIDE R4, R11, 0x4, R4 ;  /* 0x000000040b047825 */ /* 0x002fc800078e0204 */
[----:B------:R-:W-:-:S04]  /*02d0*/  FADD R10, R10, 9.9999997473787516356e-06 ;  /* 0x3727c5ac0a0a7421 */ /* 0x000fc80000000000 */
[----:B------:R-:W0:Y:S02]  /*02e0*/  MUFU.SQRT R15, R10 ;  /* 0x0000000a000f7308 */ /* 0x000e240000002000 */
[C---:B0-----:R-:W-:Y:S02]  /*02f0*/  FSETP.GT.AND P0, PT, R15.reuse, 8.50705917302346158658e+37, PT ;  /* 0x7e8000000f00780b */ /* 0x041fe40003f04000 */
[----:B------:R-:W-:-:S11]  /*0300*/  FSETP.GEU.AND P1, PT, R15, 1.175494350822287508e-38, PT ;  /* 0x008000000f00780b */ /* 0x000fd60003f2e000 */
[----:B------:R-:W-:-:S04]  /*0310*/  @P0 FMUL R15, R15, 0.25 ;  /* 0x3e8000000f0f0820 */ /* 0x000fc80000400000 */
[----:B------:R-:W-:-:S06]  /*0320*/  @!P1 FMUL R15, R15, 16777216 ;  /* 0x4b8000000f0f9820 */ /* 0x000fcc0000400000 */
[----:B------:R-:W0:Y:S01]  /*0330*/  MUFU.RCP R15, R15 ;  /* 0x0000000f000f7308 */ /* 0x000e220000001000 */
[----:B------:R-:W-:Y:S01]  /*0340*/  FSEL R18, R18, 1, P0 ;  /* 0x3f80000012127808 */ /* 0x000fe20000000000 */
[--C-:B----4-:R-:W-:Y:S01]  /*0350*/  FADD R12, R12, R0.reuse ;  /* 0x000000000c0c7221 */ /* 0x110fe20000000000 */
[----:B------:R-:W-:-:S03]  /*0360*/  FADD R13, R13, R0 ;  /* 0x000000000d0d7221 */ /* 0x000fc60000000000 */
[----:B------:R-:W-:Y:S01]  /*0370*/  @!P1 FMUL R18, R18, 16777216 ;  /* 0x4b80000012129820 */ /* 0x000fe20000400000 */
[C---:B--2---:R-:W-:Y:S01]  /*0380*/  FADD R0, -R14.reuse, R12 ;  /* 0x0000000c0e007221 */ /* 0x044fe20000000100 */
[----:B------:R-:W-:Y:S01]  /*0390*/  FADD R14, -R14, R13 ;  /* 0x0000000d0e0e7221 */ /* 0x000fe20000000100 */
[----:B---3--:R-:W-:Y:S01]  /*03a0*/  FADD R16, R16, R19 ;  /* 0x0000001310107221 */ /* 0x008fe20000000000 */
[----:B0-----:R-:W-:-:S04]  /*03b0*/  FMUL R17, R15, R18 ;  /* 0x000000120f117220 */ /* 0x001fc80000400000 */
[-C--:B------:R-:W-:Y:S01]  /*03c0*/  FMUL R0, R0, R17.reuse ;  /* 0x0000001100007220 */ /* 0x080fe20000400000 */
[----:B------:R-:W-:Y:S01]  /*03d0*/  FMUL R14, R14, R17 ;  /* 0x000000110e0e7220 */ /* 0x000fe20000400000 */
[--C-:B-----5:R-:W-:Y:S02]  /*03e0*/  FADD R2, R2, R16.reuse ;  /* 0x0000001002027221 */ /* 0x120fe40000000000 */
[C-C-:B------:R-:W-:Y:S01]  /*03f0*/  FFMA R15, R6.reuse, R0, R7.reuse ;  /* 0x00000000060f7223 */ /* 0x140fe20000000007 */
[----:B------:R-:W-:Y:S01]  /*0400*/  FFMA R14, R6, R14, R7 ;  /* 0x0000000e060e7223 */ /* 0x000fe20000000007 */
[----:B------:R-:W-:-:S03]  /*0410*/  FADD R3, R3, R16 ;  /* 0x0000001003037221 */ /* 0x000fc60000000000 */
[C---:B------:R-:W-:Y:S01]  /*0420*/  FSETP.GEU.AND P0, PT, R2.reuse, -R15, PT ;  /* 0x8000000f0200720b */ /* 0x040fe20003f0e000 */
[----:B------:R-:W-:Y:S01]  /*0430*/  FADD R2, R2, R15 ;  /* 0x0000000f02027221 */ /* 0x000fe20000000000 */
[C---:B------:R-:W-:Y:S01]  /*0440*/  FADD R0, R3.reuse, R14 ;  /* 0x0000000e03007221 */ /* 0x040fe20000000000 */
[----:B------:R-:W-:-:S03]  /*0450*/  FSETP.GEU.AND P1, PT, R3, -R14, PT ;  /* 0x8000000e0300720b */ /* 0x000fc60003f2e000 */
[----:B------:R-:W-:Y:S02]  /*0460*/  FSEL R2, R2, RZ, P0 ;  /* 0x000000ff02027208 */ /* 0x000fe40000000000 */
[----:B------:R-:W-:Y:S01]  /*0470*/  FSEL R3, R0, RZ, P1 ;  /* 0x000000ff00037208 */ /* 0x000fe20000800000 */
[----:B------:R-:W-:Y:S04]  /*0480*/  STG.E.64 desc[UR4][R8.64], R12 ;  /* 0x0000000c08007986 */ /* 0x000fe8000c101b04 */
[----:B------:R-:W-:Y:S01]  /*0490*/  STG.E.64 desc[UR4][R4.64], R2 ;  /* 0x0000000204007986 */ /* 0x000fe2000c101b04 */
[----:B------:R-:W-:Y:S05]  /*04a0*/  EXIT ;  /* 0x000000000000794d */ /* 0x000fea0003800000 */
.L_x_0:
[----:B------:R-:W-:-:S00]  /*04b0*/  BRA `(.L_x_0) ;  /* 0xfffffffc00fc7947 */ /* 0x000fc0000383ffff */
[----:B------:R-:W-:-:S00]  /*04c0*/  NOP ;  /* 0x0000000000007918 */ /* 0x000fc00000000000 */
        /* <DEDUP_REMOVED lines=11> */
.L_x_1:


//--------------------- .nv.global.init           --------------------------
	.section	.nv.global.init,"aw",@progbits
.nv.global.init:
	.type		_$_str,@object
	.size		_$_str,(_$_str_$_2 - _$_str)
_$_str:
        /*0000*/ 	.byte	0x5f, 0x5f, 0x43, 0x55, 0x44, 0x41, 0x5f, 0x46, 0x54, 0x5a, 0x00
	.type		_$_str_$_2,@object
	.size		_$_str_$_2,(.L_1 - _$_str_$_2)
_$_str_$_2:
        /*000b*/ 	.byte	0x5f, 0x5f, 0x43, 0x55, 0x44, 0x41, 0x5f, 0x50, 0x52, 0x45, 0x43, 0x5f, 0x53, 0x51, 0x52, 0x54
        /*001b*/ 	.byte	0x00
.L_1:


//--------------------- .nv.constant0.triton_poi_fused__native_batch_norm_legit_no_training_add_convolution_relu_24 --------------------------
	.section	.nv.constant0.triton_poi_fused__native_batch_norm_legit_no_training_add_convolution_relu_24,"a",@progbits
	.sectionflags	@""
	.align	4
.nv.constant0.triton_poi_fused__native_batch_norm_legit_no_training_add_convolution_relu_24:
	.zero		612
